//
// Generated by NVIDIA NVVM Compiler
//
// Compiler Build ID: CL-36424714
// Cuda compilation tools, release 13.0, V13.0.88
// Based on NVVM 20.0.0
//

.version 9.0
.target sm_100
.address_size 64

	// .globl	_Z9TransposePiS_S_jiS_S_

.visible .entry _Z9TransposePiS_S_jiS_S_(
	.param .u64 .ptr .align 1 _Z9TransposePiS_S_jiS_S__param_0,
	.param .u64 .ptr .align 1 _Z9TransposePiS_S_jiS_S__param_1,
	.param .u64 .ptr .align 1 _Z9TransposePiS_S_jiS_S__param_2,
	.param .u32 _Z9TransposePiS_S_jiS_S__param_3,
	.param .u32 _Z9TransposePiS_S_jiS_S__param_4,
	.param .u64 .ptr .align 1 _Z9TransposePiS_S_jiS_S__param_5,
	.param .u64 .ptr .align 1 _Z9TransposePiS_S_jiS_S__param_6
)
{
	.reg .pred 	%p<11>;
	.reg .b32 	%r<141>;
	.reg .b64 	%rd<34>;

	ld.param.u64 	%rd11, [_Z9TransposePiS_S_jiS_S__param_0];
	ld.param.u64 	%rd12, [_Z9TransposePiS_S_jiS_S__param_1];
	ld.param.u64 	%rd13, [_Z9TransposePiS_S_jiS_S__param_2];
	ld.param.u32 	%r33, [_Z9TransposePiS_S_jiS_S__param_3];
	ld.param.u32 	%r32, [_Z9TransposePiS_S_jiS_S__param_4];
	ld.param.u64 	%rd14, [_Z9TransposePiS_S_jiS_S__param_6];
	cvta.to.global.u64 	%rd1, %rd13;
	cvta.to.global.u64 	%rd2, %rd14;
	mov.u32 	%r34, %ctaid.x;
	mov.u32 	%r35, %ntid.x;
	mov.u32 	%r36, %tid.x;
	mad.lo.s32 	%r1, %r34, %r35, %r36;
	setp.ge.u32 	%p1, %r1, %r33;
	@%p1 bra 	$L__BB0_15;
	setp.lt.s32 	%p2, %r32, 1;
	mov.b64 	%rd33, 0;
	@%p2 bra 	$L__BB0_14;
	and.b32  	%r2, %r32, 7;
	setp.lt.u32 	%p3, %r32, 8;
	mov.b32 	%r133, 0;
	mov.u32 	%r140, %r133;
	mov.u32 	%r131, %r1;
	@%p3 bra 	$L__BB0_5;
	and.b32  	%r133, %r32, 2147483640;
	neg.s32 	%r125, %r133;
	add.s64 	%rd32, %rd2, 16;
	add.s64 	%rd31, %rd1, 16;
	mov.b32 	%r140, 0;
	mov.u32 	%r131, %r1;
$L__BB0_4:
	.pragma "nounroll";
	ld.global.u32 	%r40, [%rd32+-16];
	div.u32 	%r41, %r131, %r40;
	ld.global.u32 	%r42, [%rd31+-16];
	mad.lo.s32 	%r43, %r42, %r41, %r140;
	mul.lo.s32 	%r44, %r41, %r40;
	sub.s32 	%r45, %r131, %r44;
	ld.global.u32 	%r46, [%rd32+-12];
	div.u32 	%r47, %r45, %r46;
	ld.global.u32 	%r48, [%rd31+-12];
	mad.lo.s32 	%r49, %r48, %r47, %r43;
	mul.lo.s32 	%r50, %r47, %r46;
	sub.s32 	%r51, %r45, %r50;
	ld.global.u32 	%r52, [%rd32+-8];
	div.u32 	%r53, %r51, %r52;
	ld.global.u32 	%r54, [%rd31+-8];
	mad.lo.s32 	%r55, %r54, %r53, %r49;
	mul.lo.s32 	%r56, %r53, %r52;
	sub.s32 	%r57, %r51, %r56;
	ld.global.u32 	%r58, [%rd32+-4];
	div.u32 	%r59, %r57, %r58;
	ld.global.u32 	%r60, [%rd31+-4];
	mad.lo.s32 	%r61, %r60, %r59, %r55;
	mul.lo.s32 	%r62, %r59, %r58;
	sub.s32 	%r63, %r57, %r62;
	ld.global.u32 	%r64, [%rd32];
	div.u32 	%r65, %r63, %r64;
	ld.global.u32 	%r66, [%rd31];
	mad.lo.s32 	%r67, %r66, %r65, %r61;
	mul.lo.s32 	%r68, %r65, %r64;
	sub.s32 	%r69, %r63, %r68;
	ld.global.u32 	%r70, [%rd32+4];
	div.u32 	%r71, %r69, %r70;
	ld.global.u32 	%r72, [%rd31+4];
	mad.lo.s32 	%r73, %r72, %r71, %r67;
	mul.lo.s32 	%r74, %r71, %r70;
	sub.s32 	%r75, %r69, %r74;
	ld.global.u32 	%r76, [%rd32+8];
	div.u32 	%r77, %r75, %r76;
	ld.global.u32 	%r78, [%rd31+8];
	mad.lo.s32 	%r79, %r78, %r77, %r73;
	mul.lo.s32 	%r80, %r77, %r76;
	sub.s32 	%r81, %r75, %r80;
	ld.global.u32 	%r82, [%rd32+12];
	div.u32 	%r83, %r81, %r82;
	ld.global.u32 	%r84, [%rd31+12];
	mad.lo.s32 	%r140, %r84, %r83, %r79;
	mul.lo.s32 	%r85, %r83, %r82;
	sub.s32 	%r131, %r81, %r85;
	add.s32 	%r125, %r125, 8;
	add.s64 	%rd32, %rd32, 32;
	add.s64 	%rd31, %rd31, 32;
	setp.ne.s32 	%p4, %r125, 0;
	@%p4 bra 	$L__BB0_4;
$L__BB0_5:
	setp.eq.s32 	%p5, %r2, 0;
	@%p5 bra 	$L__BB0_13;
	and.b32  	%r15, %r32, 3;
	setp.lt.u32 	%p6, %r2, 4;
	@%p6 bra 	$L__BB0_8;
	mul.wide.u32 	%rd16, %r133, 4;
	add.s64 	%rd17, %rd2, %rd16;
	ld.global.u32 	%r87, [%rd17];
	div.u32 	%r88, %r131, %r87;
	add.s64 	%rd18, %rd1, %rd16;
	ld.global.u32 	%r89, [%rd18];
	mad.lo.s32 	%r90, %r89, %r88, %r140;
	mul.lo.s32 	%r91, %r88, %r87;
	sub.s32 	%r92, %r131, %r91;
	ld.global.u32 	%r93, [%rd17+4];
	div.u32 	%r94, %r92, %r93;
	ld.global.u32 	%r95, [%rd18+4];
	mad.lo.s32 	%r96, %r95, %r94, %r90;
	mul.lo.s32 	%r97, %r94, %r93;
	sub.s32 	%r98, %r92, %r97;
	ld.global.u32 	%r99, [%rd17+8];
	div.u32 	%r100, %r98, %r99;
	ld.global.u32 	%r101, [%rd18+8];
	mad.lo.s32 	%r102, %r101, %r100, %r96;
	mul.lo.s32 	%r103, %r100, %r99;
	sub.s32 	%r104, %r98, %r103;
	ld.global.u32 	%r105, [%rd17+12];
	div.u32 	%r106, %r104, %r105;
	ld.global.u32 	%r107, [%rd18+12];
	mad.lo.s32 	%r140, %r107, %r106, %r102;
	mul.lo.s32 	%r108, %r106, %r105;
	sub.s32 	%r131, %r104, %r108;
	add.s32 	%r133, %r133, 4;
$L__BB0_8:
	setp.eq.s32 	%p7, %r15, 0;
	@%p7 bra 	$L__BB0_13;
	setp.eq.s32 	%p8, %r15, 1;
	@%p8 bra 	$L__BB0_11;
	mul.wide.u32 	%rd19, %r133, 4;
	add.s64 	%rd20, %rd2, %rd19;
	ld.global.u32 	%r110, [%rd20];
	div.u32 	%r111, %r131, %r110;
	add.s64 	%rd21, %rd1, %rd19;
	ld.global.u32 	%r112, [%rd21];
	mad.lo.s32 	%r113, %r112, %r111, %r140;
	mul.lo.s32 	%r114, %r111, %r110;
	sub.s32 	%r115, %r131, %r114;
	ld.global.u32 	%r116, [%rd20+4];
	div.u32 	%r117, %r115, %r116;
	ld.global.u32 	%r118, [%rd21+4];
	mad.lo.s32 	%r140, %r118, %r117, %r113;
	mul.lo.s32 	%r119, %r117, %r116;
	sub.s32 	%r131, %r115, %r119;
	add.s32 	%r133, %r133, 2;
$L__BB0_11:
	and.b32  	%r120, %r32, 1;
	setp.eq.b32 	%p9, %r120, 1;
	not.pred 	%p10, %p9;
	@%p10 bra 	$L__BB0_13;
	mul.wide.u32 	%rd22, %r133, 4;
	add.s64 	%rd23, %rd2, %rd22;
	ld.global.u32 	%r121, [%rd23];
	div.u32 	%r122, %r131, %r121;
	add.s64 	%rd24, %rd1, %rd22;
	ld.global.u32 	%r123, [%rd24];
	mad.lo.s32 	%r140, %r123, %r122, %r140;
$L__BB0_13:
	cvt.u64.u32 	%rd33, %r140;
$L__BB0_14:
	cvta.to.global.u64 	%rd25, %rd11;
	mul.wide.u32 	%rd26, %r1, 4;
	add.s64 	%rd27, %rd25, %rd26;
	ld.global.u32 	%r124, [%rd27];
	cvta.to.global.u64 	%rd28, %rd12;
	shl.b64 	%rd29, %rd33, 2;
	add.s64 	%rd30, %rd28, %rd29;
	st.global.u32 	[%rd30], %r124;
$L__BB0_15:
	ret;

}


// ===== COMPILED SASS (sm_100) =====

	.target	sm_100

	.elftype	@"ET_EXEC"


//--------------------- .note.nv.tkinfo           --------------------------
	.section	.note.nv.tkinfo,"",@"SHT_NOTE"
	.sectionflags	@"SHF_NOTE_NV_TKINFO"
	.tkinfo
        /*0018*/ 	.word	0x00000002
        /*0030*/ 	.string	""
        /*0030*/ 	.string	"ptxas"
        /*0030*/ 	.string	"Cuda compilation tools, release 13.0, V13.0.88"
        /*0030*/ 	.string	"Build cuda_13.0.r13.0/compiler.36424714_0"
        /*0030*/ 	.string	"-arch sm_100 -m 64 "



//--------------------- .note.nv.cuinfo           --------------------------
	.section	.note.nv.cuinfo,"",@"SHT_NOTE"
	.sectionflags	@"SHF_NOTE_NV_CUINFO"
        /*0018*/ 	.short	0x0002
        /*001a*/ 	.short	0x0064
        /*001c*/ 	.short	0x0082
	.zero		2


//--------------------- .nv.info                  --------------------------
	.section	.nv.info,"",@"SHT_CUDA_INFO"
	.align	4


	//----- nvinfo : EIATTR_REGCOUNT
	.align		4
        /*0000*/ 	.byte	0x04, 0x2f
        /*0002*/ 	.short	(.L_1 - .L_0)
	.align		4
.L_0:
        /*0004*/ 	.word	index@(_Z9TransposePiS_S_jiS_S_)
        /*0008*/ 	.word	0x00000020


	//----- nvinfo : EIATTR_FRAME_SIZE
	.align		4
.L_1:
        /*000c*/ 	.byte	0x04, 0x11
        /*000e*/ 	.short	(.L_3 - .L_2)
	.align		4
.L_2:
        /*0010*/ 	.word	index@(_Z9TransposePiS_S_jiS_S_)
        /*0014*/ 	.word	0x00000000


	//----- nvinfo : EIATTR_MIN_STACK_SIZE
	.align		4
.L_3:
        /*0018*/ 	.byte	0x04, 0x12
        /*001a*/ 	.short	(.L_5 - .L_4)
	.align		4
.L_4:
        /*001c*/ 	.word	index@(_Z9TransposePiS_S_jiS_S_)
        /*0020*/ 	.word	0x00000000
.L_5:


//--------------------- .nv.compat                --------------------------
	.section	.nv.compat,"",@"SHT_CUDA_COMPAT_INFO"
	.align	4
        /*0000*/ 	.byte	0x02, 0x09, 0x00, 0x00, 0x02, 0x02, 0x01, 0x00, 0x02, 0x05, 0x05, 0x00, 0x03, 0x07, 0x01, 0x01
        /*0010*/ 	.byte	0x02, 0x03, 0x00, 0x00, 0x02, 0x06, 0x01, 0x00, 0x04, 0x0b, 0x08, 0x00, 0x09, 0x00, 0x00, 0x00
        /*0020*/ 	.byte	0x00, 0x00, 0x00, 0x00


//--------------------- .nv.info._Z9TransposePiS_S_jiS_S_ --------------------------
	.section	.nv.info._Z9TransposePiS_S_jiS_S_,"",@"SHT_CUDA_INFO"
	.sectionflags	@""
	.align	4


	//----- nvinfo : EIATTR_CUDA_API_VERSION
	.align		4
        /*0000*/ 	.byte	0x04, 0x37
        /*0002*/ 	.short	(.L_7 - .L_6)
.L_6:
        /*0004*/ 	.word	0x00000082


	//----- nvinfo : EIATTR_KPARAM_INFO
	.align		4
.L_7:
        /*0008*/ 	.byte	0x04, 0x17
        /*000a*/ 	.short	(.L_9 - .L_8)
.L_8:
        /*000c*/ 	.word	0x00000000
        /*0010*/ 	.short	0x0006
        /*0012*/ 	.short	0x0028
        /*0014*/ 	.byte	0x00, 0xf5, 0x21, 0x00


	//----- nvinfo : EIATTR_KPARAM_INFO
	.align		4
.L_9:
        /*0018*/ 	.byte	0x04, 0x17
        /*001a*/ 	.short	(.L_11 - .L_10)
.L_10:
        /*001c*/ 	.word	0x00000000
        /*0020*/ 	.short	0x0005
        /*0022*/ 	.short	0x0020
        /*0024*/ 	.byte	0x00, 0xf5, 0x21, 0x00


	//----- nvinfo : EIATTR_KPARAM_INFO
	.align		4
.L_11:
        /*0028*/ 	.byte	0x04, 0x17
        /*002a*/ 	.short	(.L_13 - .L_12)
.L_12:
        /*002c*/ 	.word	0x00000000
        /*0030*/ 	.short	0x0004
        /*0032*/ 	.short	0x001c
        /*0034*/ 	.byte	0x00, 0xf0, 0x11, 0x00


	//----- nvinfo : EIATTR_KPARAM_INFO
	.align		4
.L_13:
        /*0038*/ 	.byte	0x04, 0x17
        /*003a*/ 	.short	(.L_15 - .L_14)
.L_14:
        /*003c*/ 	.word	0x00000000
        /*0040*/ 	.short	0x0003
        /*0042*/ 	.short	0x0018
        /*0044*/ 	.byte	0x00, 0xf0, 0x11, 0x00


	//----- nvinfo : EIATTR_KPARAM_INFO
	.align		4
.L_15:
        /*0048*/ 	.byte	0x04, 0x17
        /*004a*/ 	.short	(.L_17 - .L_16)
.L_16:
        /*004c*/ 	.word	0x00000000
        /*0050*/ 	.short	0x0002
        /*0052*/ 	.short	0x0010
        /*0054*/ 	.byte	0x00, 0xf5, 0x21, 0x00


	//----- nvinfo : EIATTR_KPARAM_INFO
	.align		4
.L_17:
        /*0058*/ 	.byte	0x04, 0x17
        /*005a*/ 	.short	(.L_19 - .L_18)
.L_18:
        /*005c*/ 	.word	0x00000000
        /*0060*/ 	.short	0x0001
        /*0062*/ 	.short	0x0008
        /*0064*/ 	.byte	0x00, 0xf5, 0x21, 0x00


	//----- nvinfo : EIATTR_KPARAM_INFO
	.align		4
.L_19:
        /*0068*/ 	.byte	0x04, 0x17
        /*006a*/ 	.short	(.L_21 - .L_20)
.L_20:
        /*006c*/ 	.word	0x00000000
        /*0070*/ 	.short	0x0000
        /*0072*/ 	.short	0x0000
        /*0074*/ 	.byte	0x00, 0xf5, 0x21, 0x00


	//----- nvinfo : EIATTR_SPARSE_MMA_MASK
	.align		4
.L_21:
        /*0078*/ 	.byte	0x03, 0x50
        /*007a*/ 	.short	0x0000


	//----- nvinfo : EIATTR_MAXREG_COUNT
	.align		4
        /*007c*/ 	.byte	0x03, 0x1b
        /*007e*/ 	.short	0x00ff


	//----- nvinfo : EIATTR_MERCURY_ISA_VERSION
	.align		4
        /*0080*/ 	.byte	0x03, 0x5f
        /*0082*/ 	.short	0x0101


	//----- nvinfo : EIATTR_VRC_CTA_INIT_COUNT
	.align		4
        /*0084*/ 	.byte	0x02, 0x4a
	.zero		1
	.zero		1


	//----- nvinfo : EIATTR_EXIT_INSTR_OFFSETS
	.align		4
        /*0088*/ 	.byte	0x04, 0x1c
        /*008a*/ 	.short	(.L_23 - .L_22)


	//   ....[0]....
.L_22:
        /*008c*/ 	.word	0x00000070


	//   ....[1]....
        /*0090*/ 	.word	0x00001a20


	//----- nvinfo : EIATTR_CBANK_PARAM_SIZE
	.align		4
.L_23:
        /*0094*/ 	.byte	0x03, 0x19
        /*0096*/ 	.short	0x0030


	//----- nvinfo : EIATTR_PARAM_CBANK
	.align		4
        /*0098*/ 	.byte	0x04, 0x0a
        /*009a*/ 	.short	(.L_25 - .L_24)
	.align		4
.L_24:
        /*009c*/ 	.word	index@(.nv.constant0._Z9TransposePiS_S_jiS_S_)
        /*00a0*/ 	.short	0x0380
        /*00a2*/ 	.short	0x0030


	//----- nvinfo : EIATTR_SW_WAR
	.align		4
.L_25:
        /*00a4*/ 	.byte	0x04, 0x36
        /*00a6*/ 	.short	(.L_27 - .L_26)
.L_26:
        /*00a8*/ 	.word	0x00000008
.L_27:


//--------------------- .nv.callgraph             --------------------------
	.section	.nv.callgraph,"",@"SHT_CUDA_CALLGRAPH"
	.align	4
	.sectionentsize	8
	.align		4
        /*0000*/ 	.word	0x00000000
	.align		4
        /*0004*/ 	.word	0xffffffff
	.align		4
        /*0008*/ 	.word	0x00000000
	.align		4
        /*000c*/ 	.word	0xfffffffe
	.align		4
        /*0010*/ 	.word	0x00000000
	.align		4
        /*0014*/ 	.word	0xfffffffd
	.align		4
        /*0018*/ 	.word	0x00000000
	.align		4
        /*001c*/ 	.word	0xfffffffc


//--------------------- .text._Z9TransposePiS_S_jiS_S_ --------------------------
	.section	.text._Z9TransposePiS_S_jiS_S_,"ax",@progbits
	.align	128
        .global         _Z9TransposePiS_S_jiS_S_
        .type           _Z9TransposePiS_S_jiS_S_,@function
        .size           _Z9TransposePiS_S_jiS_S_,(.L_x_7 - _Z9TransposePiS_S_jiS_S_)
        .other          _Z9TransposePiS_S_jiS_S_,@"STO_CUDA_ENTRY STV_DEFAULT"
_Z9TransposePiS_S_jiS_S_:
.text._Z9TransposePiS_S_jiS_S_:
[----:B------:R-:W-:Y:S01]  /*0000*/  LDC R1, c[0x0][0x37c] ;  /* 0x0000df00ff017b82 */ /* 0x000fe20000000800 */
[----:B------:R-:W0:Y:S07]  /*0010*/  S2R R3, SR_TID.X ;  /* 0x0000000000037919 */ /* 0x000e2e0000002100 */
[----:B------:R-:W0:Y:S01]  /*0020*/  S2UR UR4, SR_CTAID.X ;  /* 0x00000000000479c3 */ /* 0x000e220000002500 */
[----:B------:R-:W1:Y:S07]  /*0030*/  LDCU UR5, c[0x0][0x398] ;  /* 0x00007300ff0577ac */ /* 0x000e6e0008000800 */
[----:B------:R-:W0:Y:S02]  /*0040*/  LDC R0, c[0x0][0x360] ;  /* 0x0000d800ff007b82 */ /* 0x000e240000000800 */
[----:B0-----:R-:W-:-:S05]  /*0050*/  IMAD R0, R0, UR4, R3 ;  /* 0x0000000400007c24 */ /* 0x001fca000f8e0203 */
[----:B-1----:R-:W-:-:S13]  /*0060*/  ISETP.GE.U32.AND P0, PT, R0, UR5, PT ;  /* 0x0000000500007c0c */ /* 0x002fda000bf06070 */
[----:B------:R-:W-:Y:S05]  /*0070*/  @P0 EXIT ;  /* 0x000000000000094d */ /* 0x000fea0003800000 */
[----:B------:R-:W0:Y:S01]  /*0080*/  LDCU UR8, c[0x0][0x39c] ;  /* 0x00007380ff0877ac */ /* 0x000e220008000800 */
[----:B------:R-:W-:Y:S01]  /*0090*/  CS2R R16, SRZ ;  /* 0x0000000000107805 */ /* 0x000fe2000001ff00 */
[----:B------:R-:W1:Y:S01]  /*00a0*/  LDCU.64 UR12, c[0x0][0x358] ;  /* 0x00006b00ff0c77ac */ /* 0x000e620008000a00 */
[----:B0-----:R-:W-:-:S09]  /*00b0*/  UISETP.GE.AND UP0, UPT, UR8, 0x1, UPT ;  /* 0x000000010800788c */ /* 0x001fd2000bf06270 */
[----:B-1----:R-:W-:Y:S05]  /*00c0*/  BRA.U !UP0, `(.L_x_0) ;  /* 0x0000001908387547 */ /* 0x002fea000b800000 */
[----:B------:R-:W-:Y:S01]  /*00d0*/  UISETP.GE.U32.AND UP1, UPT, UR8, 0x8, UPT ;  /* 0x000000080800788c */ /* 0x000fe2000bf26070 */
[----:B------:R-:W-:Y:S01]  /*00e0*/  HFMA2 R8, -RZ, RZ, 0, 0 ;  /* 0x00000000ff087431 */ /* 0x000fe200000001ff */
[----:B------:R-:W-:Y:S01]  /*00f0*/  ULOP3.LUT UR9, UR8, 0x7, URZ, 0xc0, !UPT ;  /* 0x0000000708097892 */ /* 0x000fe2000f8ec0ff */
[----:B------:R-:W-:Y:S01]  /*0100*/  IMAD.MOV.U32 R16, RZ, RZ, RZ ;  /* 0x000000ffff107224 */ /* 0x000fe200078e00ff */
[----:B------:R-:W-:Y:S02]  /*0110*/  MOV R9, R0 ;  /* 0x0000000000097202 */ /* 0x000fe40000000f00 */
[----:B------:R-:W-:-:S03]  /*0120*/  UISETP.NE.AND UP0, UPT, UR9, URZ, UPT ;  /* 0x000000ff0900728c */ /* 0x000fc6000bf05270 */
[----:B------:R-:W-:Y:S08]  /*0130*/  BRA.U !UP1, `(.L_x_1) ;  /* 0x0000000d09387547 */ /* 0x000ff0000b800000 */
[----:B------:R-:W0:Y:S01]  /*0140*/  LDCU.64 UR6, c[0x0][0x3a8] ;  /* 0x00007500ff0677ac */ /* 0x000e220008000a00 */
[----:B------:R-:W-:Y:S01]  /*0150*/  IMAD.MOV.U32 R16, RZ, RZ, RZ ;  /* 0x000000ffff107224 */ /* 0x000fe200078e00ff */
[----:B------:R-:W-:Y:S01]  /*0160*/  MOV R9, R0 ;  /* 0x0000000000097202 */ /* 0x000fe20000000f00 */
[----:B------:R-:W1:Y:S01]  /*0170*/  LDCU.64 UR4, c[0x0][0x390] ;  /* 0x00007200ff0477ac */ /* 0x000e620008000a00 */
[----:B------:R-:W-:-:S04]  /*0180*/  ULOP3.LUT UR10, UR8, 0x7ffffff8, URZ, 0xc0, !UPT ;  /* 0x7ffffff8080a7892 */ /* 0x000fc8000f8ec0ff */
[----:B------:R-:W-:Y:S02]  /*0190*/  UIADD3 UR11, UPT, UPT, -UR10, URZ, URZ ;  /* 0x000000ff0a0b7290 */ /* 0x000fe4000fffe1ff */
[----:B------:R-:W-:Y:S01]  /*01a0*/  IMAD.U32 R8, RZ, RZ, UR10 ;  /* 0x0000000aff087e24 */ /* 0x000fe2000f8e00ff */
[----:B0-----:R-:W-:Y:S02]  /*01b0*/  UIADD3 UR6, UP1, UPT, UR6, 0x10, URZ ;  /* 0x0000001006067890 */ /* 0x001fe4000ff3e0ff */
[----:B-1----:R-:W-:Y:S02]  /*01c0*/  UIADD3 UR4, UP2, UPT, UR4, 0x10, URZ ;  /* 0x0000001004047890 */ /* 0x002fe4000ff5e0ff */
[----:B------:R-:W-:Y:S02]  /*01d0*/  UIADD3.X UR7, UPT, UPT, URZ, UR7, URZ, UP1, !UPT ;  /* 0x00000007ff077290 */ /* 0x000fe40008ffe4ff */
[----:B------:R-:W-:Y:S01]  /*01e0*/  MOV R2, UR6 ;  /* 0x0000000600027c02 */ /* 0x000fe20008000f00 */
[----:B------:R-:W-:Y:S01]  /*01f0*/  UIADD3.X UR5, UPT, UPT, URZ, UR5, URZ, UP2, !UPT ;  /* 0x00000005ff057290 */ /* 0x000fe200097fe4ff */
[----:B------:R-:W-:-:S02]  /*0200*/  IMAD.U32 R4, RZ, RZ, UR4 ;  /* 0x00000004ff047e24 */ /* 0x000fc4000f8e00ff */
[----:B------:R-:W-:-:S03]  /*0210*/  MOV R3, UR7 ;  /* 0x0000000700037c02 */ /* 0x000fc60008000f00 */
[----:B------:R-:W-:-:S07]  /*0220*/  IMAD.U32 R5, RZ, RZ, UR5 ;  /* 0x00000005ff057e24 */ /* 0x000fce000f8e00ff */
.L_x_2:
[----:B------:R-:W2:Y:S04]  /*0230*/  LDG.E R18, desc[UR12][R2.64+-0x10] ;  /* 0xfffff00c02127981 */ /* 0x000ea8000c1e1900 */
[----:B------:R-:W3:Y:S04]  /*0240*/  LDG.E R12, desc[UR12][R2.64+-0xc] ;  /* 0xfffff40c020c7981 */ /* 0x000ee8000c1e1900 */
[----:B------:R-:W4:Y:S04]  /*0250*/  LDG.E R11, desc[UR12][R2.64+-0x8] ;  /* 0xfffff80c020b7981 */ /* 0x000f28000c1e1900 */
[----:B------:R-:W5:Y:S04]  /*0260*/  LDG.E R10, desc[UR12][R2.64+-0x4] ;  /* 0xfffffc0c020a7981 */ /* 0x000f68000c1e1900 */
[----:B------:R-:W5:Y:S04]  /*0270*/  LDG.E R19, desc[UR12][R2.64] ;  /* 0x0000000c02137981 */ /* 0x000f68000c1e1900 */
[----:B------:R-:W5:Y:S04]  /*0280*/  LDG.E R17, desc[UR12][R2.64+0x4] ;  /* 0x0000040c02117981 */ /* 0x000f68000c1e1900 */
[----:B------:R-:W5:Y:S04]  /*0290*/  LDG.E R22, desc[UR12][R4.64+-0x4] ;  /* 0xfffffc0c04167981 */ /* 0x000f68000c1e1900 */
[----:B------:R-:W5:Y:S04]  /*02a0*/  LDG.E R24, desc[UR12][R4.64+0x4] ;  /* 0x0000040c04187981 */ /* 0x000f68000c1e1900 */
[----:B------:R-:W5:Y:S01]  /*02b0*/  LDG.E R26, desc[UR12][R4.64+0x8] ;  /* 0x0000080c041a7981 */ /* 0x000f62000c1e1900 */
[----:B--2---:R-:W0:Y:S08]  /*02c0*/  I2F.U32.RP R13, R18 ;  /* 0x00000012000d7306 */ /* 0x004e300000209000 */
[----:B0-----:R-:W0:Y:S01]  /*02d0*/  MUFU.RCP R13, R13 ;  /* 0x0000000d000d7308 */ /* 0x001e220000001000 */
[----:B------:R-:W-:Y:S01]  /*02e0*/  IMAD.MOV R15, RZ, RZ, -R18 ;  /* 0x000000ffff0f7224 */ /* 0x000fe200078e0a12 */
[----:B0-----:R-:W-:-:S06]  /*02f0*/  IADD3 R6, PT, PT, R13, 0xffffffe, RZ ;  /* 0x0ffffffe0d067810 */ /* 0x001fcc0007ffe0ff */
[----:B------:R0:W1:Y:S02]  /*0300*/  F2I.FTZ.U32.TRUNC.NTZ R7, R6 ;  /* 0x0000000600077305 */ /* 0x000064000021f000 */
[----:B0-----:R-:W-:Y:S02]  /*0310*/  HFMA2 R6, -RZ, RZ, 0, 0 ;  /* 0x00000000ff067431 */ /* 0x001fe400000001ff */
[----:B-1----:R-:W-:-:S04]  /*0320*/  IMAD R15, R15, R7, RZ ;  /* 0x000000070f0f7224 */ /* 0x002fc800078e02ff */
[----:B------:R-:W-:Y:S01]  /*0330*/  IMAD.HI.U32 R14, R7, R15, R6 ;  /* 0x0000000f070e7227 */ /* 0x000fe200078e0006 */
[----:B---3--:R-:W0:Y:S05]  /*0340*/  I2F.U32.RP R20, R12 ;  /* 0x0000000c00147306 */ /* 0x008e2a0000209000 */
[----:B------:R-:W-:Y:S02]  /*0350*/  IMAD.HI.U32 R15, R14, R9, RZ ;  /* 0x000000090e0f7227 */ /* 0x000fe400078e00ff */
[----:B------:R-:W2:Y:S02]  /*0360*/  LDG.E R14, desc[UR12][R2.64+0x8] ;  /* 0x0000080c020e7981 */ /* 0x000ea4000c1e1900 */
[----:B------:R-:W-:-:S04]  /*0370*/  IMAD.MOV R7, RZ, RZ, -R15 ;  /* 0x000000ffff077224 */ /* 0x000fc800078e0a0f */
[C---:B------:R-:W-:Y:S01]  /*0380*/  IMAD R7, R18.reuse, R7, R9 ;  /* 0x0000000712077224 */ /* 0x040fe200078e0209 */
[----:B0-----:R-:W0:Y:S04]  /*0390*/  MUFU.RCP R20, R20 ;  /* 0x0000001400147308 */ /* 0x001e280000001000 */
[----:B------:R-:W-:Y:S02]  /*03a0*/  ISETP.GE.U32.AND P0, PT, R7, R18, PT ;  /* 0x000000120700720c */ /* 0x000fe40003f06070 */
[----:B------:R-:W-:-:S11]  /*03b0*/  ISETP.NE.U32.AND P2, PT, R18, RZ, PT ;  /* 0x000000ff1200720c */ /* 0x000fd60003f45070 */
[----:B------:R-:W-:Y:S01]  /*03c0*/  @P0 IADD3 R7, PT, PT, -R18, R7, RZ ;  /* 0x0000000712070210 */ /* 0x000fe20007ffe1ff */
[----:B0-----:R-:W-:-:S03]  /*03d0*/  VIADD R6, R20, 0xffffffe ;  /* 0x0ffffffe14067836 */ /* 0x001fc60000000000 */
[----:B------:R-:W-:Y:S02]  /*03e0*/  ISETP.GE.U32.AND P1, PT, R7, R18, PT ;  /* 0x000000120700720c */ /* 0x000fe40003f26070 */
[----:B------:R0:W1:Y:S01]  /*03f0*/  F2I.FTZ.U32.TRUNC.NTZ R7, R6 ;  /* 0x0000000600077305 */ /* 0x000062000021f000 */
[----:B------:R-:W-:Y:S01]  /*0400*/  @P0 IADD3 R15, PT, PT, R15, 0x1, RZ ;  /* 0x000000010f0f0810 */ /* 0x000fe20007ffe0ff */
[----:B------:R-:W-:-:S09]  /*0410*/  IMAD.MOV R21, RZ, RZ, -R12 ;  /* 0x000000ffff157224 */ /* 0x000fd200078e0a0c */
[----:B------:R-:W-:Y:S02]  /*0420*/  @P1 IADD3 R15, PT, PT, R15, 0x1, RZ ;  /* 0x000000010f0f1810 */ /* 0x000fe40007ffe0ff */
[----:B------:R-:W-:Y:S02]  /*0430*/  @!P2 LOP3.LUT R15, RZ, R18, RZ, 0x33, !PT ;  /* 0x00000012ff0fa212 */ /* 0x000fe400078e33ff */
[----:B0-----:R-:W-:Y:S01]  /*0440*/  MOV R6, RZ ;  /* 0x000000ff00067202 */ /* 0x001fe20000000f00 */
[----:B-1----:R-:W-:Y:S02]  /*0450*/  IMAD R21, R21, R7, RZ ;  /* 0x0000000715157224 */ /* 0x002fe400078e02ff */
[----:B------:R-:W-:Y:S02]  /*0460*/  IMAD.MOV R13, RZ, RZ, -R15 ;  /* 0x000000ffff0d7224 */ /* 0x000fe400078e0a0f */
[----:B------:R-:W-:-:S04]  /*0470*/  IMAD.HI.U32 R20, R7, R21, R6 ;  /* 0x0000001507147227 */ /* 0x000fc800078e0006 */
[----:B------:R-:W-:Y:S02]  /*0480*/  IMAD R9, R18, R13, R9 ;  /* 0x0000000d12097224 */ /* 0x000fe400078e0209 */
[----:B----4-:R-:W0:Y:S02]  /*0490*/  I2F.U32.RP R18, R11 ;  /* 0x0000000b00127306 */ /* 0x010e240000209000 */
[----:B------:R-:W-:-:S04]  /*04a0*/  IMAD.HI.U32 R13, R20, R9, RZ ;  /* 0x00000009140d7227 */ /* 0x000fc800078e00ff */
        /* <DEDUP_REMOVED lines=10> */
[----:B------:R-:W-:Y:S02]  /*0550*/  IMAD.MOV R21, RZ, RZ, -R11 ;  /* 0x000000ffff157224 */ /* 0x000fe400078e0a0b */
[----:B0-----:R-:W-:-:S07]  /*0560*/  HFMA2 R6, -RZ, RZ, 0, 0 ;  /* 0x00000000ff067431 */ /* 0x001fce00000001ff */
[----:B------:R-:W-:Y:S02]  /*0570*/  @P1 IADD3 R13, PT, PT, R13, 0x1, RZ ;  /* 0x000000010d0d1810 */ /* 0x000fe40007ffe0ff */
[----:B------:R-:W-:Y:S01]  /*0580*/  @!P2 LOP3.LUT R13, RZ, R12, RZ, 0x33, !PT ;  /* 0x0000000cff0da212 */ /* 0x000fe200078e33ff */
[----:B-1----:R-:W-:-:S04]  /*0590*/  IMAD R21, R21, R7, RZ ;  /* 0x0000000715157224 */ /* 0x002fc800078e02ff */
[----:B------:R-:W-:Y:S02]  /*05a0*/  IMAD.MOV R18, RZ, RZ, -R13 ;  /* 0x000000ffff127224 */ /* 0x000fe400078e0a0d */
[----:B------:R-:W-:-:S04]  /*05b0*/  IMAD.HI.U32 R7, R7, R21, R6 ;  /* 0x0000001507077227 */ /* 0x000fc800078e0006 */
[----:B------:R-:W-:Y:S02]  /*05c0*/  IMAD R18, R12, R18, R9 ;  /* 0x000000120c127224 */ /* 0x000fe400078e0209 */
[----:B-----5:R-:W0:Y:S02]  /*05d0*/  I2F.U32.RP R9, R10 ;  /* 0x0000000a00097306 */ /* 0x020e240000209000 */
[----:B------:R-:W-:-:S04]  /*05e0*/  IMAD.HI.U32 R12, R7, R18, RZ ;  /* 0x00000012070c7227 */ /* 0x000fc800078e00ff */
[----:B------:R-:W-:-:S04]  /*05f0*/  IMAD.MOV R6, RZ, RZ, -R12 ;  /* 0x000000ffff067224 */ /* 0x000fc800078e0a0c */
[----:B------:R-:W-:-:S05]  /*0600*/  IMAD R6, R11, R6, R18 ;  /* 0x000000060b067224 */ /* 0x000fca00078e0212 */
[----:B------:R-:W-:Y:S01]  /*0610*/  ISETP.GE.U32.AND P0, PT, R6, R11, PT ;  /* 0x0000000b0600720c */ /* 0x000fe20003f06070 */
[----:B0-----:R-:W0:Y:S01]  /*0620*/  MUFU.RCP R9, R9 ;  /* 0x0000000900097308 */ /* 0x001e220000001000 */
[----:B------:R-:W-:-:S11]  /*0630*/  ISETP.NE.U32.AND P2, PT, R11, RZ, PT ;  /* 0x000000ff0b00720c */ /* 0x000fd60003f45070 */
[----:B------:R-:W-:-:S04]  /*0640*/  @P0 IADD3 R6, PT, PT, -R11, R6, RZ ;  /* 0x000000060b060210 */ /* 0x000fc80007ffe1ff */
[----:B------:R-:W-:Y:S01]  /*0650*/  ISETP.GE.U32.AND P1, PT, R6, R11, PT ;  /* 0x0000000b0600720c */ /* 0x000fe20003f26070 */
[----:B0-----:R-:W-:-:S04]  /*0660*/  VIADD R6, R9, 0xffffffe ;  /* 0x0ffffffe09067836 */ /* 0x001fc80000000000 */
[----:B------:R0:W1:Y:S01]  /*0670*/  F2I.FTZ.U32.TRUNC.NTZ R7, R6 ;  /* 0x0000000600077305 */ /* 0x000062000021f000 */
[----:B------:R-:W-:Y:S01]  /*0680*/  @P0 IADD3 R12, PT, PT, R12, 0x1, RZ ;  /* 0x000000010c0c0810 */ /* 0x000fe20007ffe0ff */
[----:B------:R-:W-:-:S06]  /*0690*/  IMAD.MOV R21, RZ, RZ, -R10 ;  /* 0x000000ffff157224 */ /* 0x000fcc00078e0a0a */
[----:B------:R-:W-:Y:S02]  /*06a0*/  @P1 IADD3 R12, PT, PT, R12, 0x1, RZ ;  /* 0x000000010c0c1810 */ /* 0x000fe40007ffe0ff */
[----:B------:R-:W-:Y:S02]  /*06b0*/  @!P2 LOP3.LUT R12, RZ, R11, RZ, 0x33, !PT ;  /* 0x0000000bff0ca212 */ /* 0x000fe400078e33ff */
[----:B0-----:R-:W-:Y:S01]  /*06c0*/  MOV R6, RZ ;  /* 0x000000ff00067202 */ /* 0x001fe20000000f00 */
[----:B-1----:R-:W-:Y:S02]  /*06d0*/  IMAD R21, R21, R7, RZ ;  /* 0x0000000715157224 */ /* 0x002fe400078e02ff */
[----:B------:R-:W-:Y:S02]  /*06e0*/  IMAD.MOV R9, RZ, RZ, -R12 ;  /* 0x000000ffff097224 */ /* 0x000fe400078e0a0c */
[----:B------:R-:W-:-:S04]  /*06f0*/  IMAD.HI.U32 R20, R7, R21, R6 ;  /* 0x0000001507147227 */ /* 0x000fc800078e0006 */
[----:B------:R-:W-:Y:S02]  /*0700*/  IMAD R9, R11, R9, R18 ;  /* 0x000000090b097224 */ /* 0x000fe400078e0212 */
[----:B------:R-:W0:Y:S02]  /*0710*/  I2F.U32.RP R18, R19 ;  /* 0x0000001300127306 */ /* 0x000e240000209000 */
        /* <DEDUP_REMOVED lines=8> */
[----:B------:R-:W-:Y:S01]  /*07a0*/  ISETP.GE.U32.AND P1, PT, R7, R10, PT ;  /* 0x0000000a0700720c */ /* 0x000fe20003f26070 */
[----:B------:R-:W-:Y:S01]  /*07b0*/  IMAD.MOV R21, RZ, RZ, -R19 ;  /* 0x000000ffff157224 */ /* 0x000fe200078e0a13 */
[----:B------:R-:W-:Y:S01]  /*07c0*/  @P0 IADD3 R11, PT, PT, R11, 0x1, RZ ;  /* 0x000000010b0b0810 */ /* 0x000fe20007ffe0ff */
[----:B------:R0:W1:Y:S01]  /*07d0*/  F2I.FTZ.U32.TRUNC.NTZ R7, R6 ;  /* 0x0000000600077305 */ /* 0x000062000021f000 */
[----:B------:R-:W-:Y:S01]  /*07e0*/  IADD3 R23, PT, PT, RZ, -R17, RZ ;  /* 0x80000011ff177210 */ /* 0x000fe20007ffe0ff */
[----:B------:R-:W3:Y:S08]  /*07f0*/  LDG.E R18, desc[UR12][R4.64+-0x10] ;  /* 0xfffff00c04127981 */ /* 0x000ef0000c1e1900 */
[----:B------:R-:W-:-:S02]  /*0800*/  @P1 IADD3 R11, PT, PT, R11, 0x1, RZ ;  /* 0x000000010b0b1810 */ /* 0x000fc40007ffe0ff */
[----:B------:R-:W-:Y:S01]  /*0810*/  @!P2 LOP3.LUT R11, RZ, R10, RZ, 0x33, !PT ;  /* 0x0000000aff0ba212 */ /* 0x000fe200078e33ff */
[----:B0-----:R-:W-:Y:S02]  /*0820*/  IMAD.MOV.U32 R6, RZ, RZ, RZ ;  /* 0x000000ffff067224 */ /* 0x001fe400078e00ff */
[----:B-1----:R-:W-:Y:S01]  /*0830*/  IMAD R21, R21, R7, RZ ;  /* 0x0000000715157224 */ /* 0x002fe200078e02ff */
[----:B------:R-:W-:-:S03]  /*0840*/  IADD3 R20, PT, PT, -R11, RZ, RZ ;  /* 0x000000ff0b147210 */ /* 0x000fc60007ffe1ff */
[----:B------:R-:W-:-:S04]  /*0850*/  IMAD.HI.U32 R7, R7, R21, R6 ;  /* 0x0000001507077227 */ /* 0x000fc800078e0006 */
[----:B------:R-:W-:Y:S01]  /*0860*/  IMAD R20, R10, R20, R9 ;  /* 0x000000140a147224 */ /* 0x000fe200078e0209 */
[----:B------:R-:W0:Y:S01]  /*0870*/  I2F.U32.RP R21, R17 ;  /* 0x0000001100157306 */ /* 0x000e220000209000 */
[----:B------:R-:W4:Y:S02]  /*0880*/  LDG.E R9, desc[UR12][R2.64+0xc] ;  /* 0x00000c0c02097981 */ /* 0x000f24000c1e1900 */
[----:B------:R-:W-:-:S05]  /*0890*/  IMAD.HI.U32 R10, R7, R20, RZ ;  /* 0x00000014070a7227 */ /* 0x000fca00078e00ff */
[----:B------:R-:W-:-:S05]  /*08a0*/  IADD3 R6, PT, PT, -R10, RZ, RZ ;  /* 0x000000ff0a067210 */ /* 0x000fca0007ffe1ff */
[C---:B------:R-:W-:Y:S01]  /*08b0*/  IMAD R6, R19.reuse, R6, R20 ;  /* 0x0000000613067224 */ /* 0x040fe200078e0214 */
[----:B0-----:R-:W0:Y:S04]  /*08c0*/  MUFU.RCP R21, R21 ;  /* 0x0000001500157308 */ /* 0x001e280000001000 */
[----:B------:R-:W-:Y:S02]  /*08d0*/  ISETP.GE.U32.AND P0, PT, R6, R19, PT ;  /* 0x000000130600720c */ /* 0x000fe40003f06070 */
[----:B------:R-:W-:-:S11]  /*08e0*/  ISETP.NE.U32.AND P2, PT, R19, RZ, PT ;  /* 0x000000ff1300720c */ /* 0x000fd60003f45070 */
[----:B------:R-:W-:-:S04]  /*08f0*/  @P0 IADD3 R6, PT, PT, -R19, R6, RZ ;  /* 0x0000000613060210 */ /* 0x000fc80007ffe1ff */
[----:B------:R-:W-:Y:S01]  /*0900*/  ISETP.GE.U32.AND P1, PT, R6, R19, PT ;  /* 0x000000130600720c */ /* 0x000fe20003f26070 */
[----:B0-----:R-:W-:-:S04]  /*0910*/  VIADD R6, R21, 0xffffffe ;  /* 0x0ffffffe15067836 */ /* 0x001fc80000000000 */
[----:B------:R0:W1:Y:S01]  /*0920*/  F2I.FTZ.U32.TRUNC.NTZ R7, R6 ;  /* 0x0000000600077305 */ /* 0x000062000021f000 */
[----:B------:R-:W-:Y:S01]  /*0930*/  @P0 IADD3 R10, PT, PT, R10, 0x1, RZ ;  /* 0x000000010a0a0810 */ /* 0x000fe20007ffe0ff */
[----:B0-----:R-:W-:-:S06]  /*0940*/  HFMA2 R6, -RZ, RZ, 0, 0 ;  /* 0x00000000ff067431 */ /* 0x001fcc00000001ff */
[----:B------:R-:W-:Y:S01]  /*0950*/  @P1 VIADD R10, R10, 0x1 ;  /* 0x000000010a0a1836 */ /* 0x000fe20000000000 */
[----:B------:R-:W-:Y:S01]  /*0960*/  @!P2 LOP3.LUT R10, RZ, R19, RZ, 0x33, !PT ;  /* 0x00000013ff0aa212 */ /* 0x000fe200078e33ff */
[----:B-1----:R-:W-:-:S03]  /*0970*/  IMAD R23, R23, R7, RZ ;  /* 0x0000000717177224 */ /* 0x002fc600078e02ff */
[----:B------:R-:W-:Y:S01]  /*0980*/  IADD3 R21, PT, PT, -R10, RZ, RZ ;  /* 0x000000ff0a157210 */ /* 0x000fe20007ffe1ff */
[----:B------:R-:W-:Y:S01]  /*0990*/  IMAD.HI.U32 R7, R7, R23, R6 ;  /* 0x0000001707077227 */ /* 0x000fe200078e0006 */
[----:B------:R-:W-:Y:S01]  /*09a0*/  ISETP.NE.U32.AND P2, PT, R17, RZ, PT ;  /* 0x000000ff1100720c */ /* 0x000fe20003f45070 */
[----:B------:R-:W5:Y:S02]  /*09b0*/  LDG.E R23, desc[UR12][R4.64+-0x8] ;  /* 0xfffff80c04177981 */ /* 0x000f64000c1e1900 */
[----:B------:R-:W-:Y:S02]  /*09c0*/  IMAD R6, R19, R21, R20 ;  /* 0x0000001513067224 */ /* 0x000fe400078e0214 */
[----:B--2---:R-:W0:Y:S02]  /*09d0*/  I2F.U32.RP R21, R14 ;  /* 0x0000000e00157306 */ /* 0x004e240000209000 */
[----:B------:R-:W-:-:S04]  /*09e0*/  IMAD.HI.U32 R19, R7, R6, RZ ;  /* 0x0000000607137227 */ /* 0x000fc800078e00ff */
[----:B------:R-:W-:-:S04]  /*09f0*/  IMAD.MOV R20, RZ, RZ, -R19 ;  /* 0x000000ffff147224 */ /* 0x000fc800078e0a13 */
[----:B------:R-:W-:-:S05]  /*0a00*/  IMAD R20, R17, R20, R6 ;  /* 0x0000001411147224 */ /* 0x000fca00078e0206 */
[----:B------:R-:W-:Y:S01]  /*0a10*/  ISETP.GE.U32.AND P0, PT, R20, R17, PT ;  /* 0x000000111400720c */ /* 0x000fe20003f06070 */
[----:B0-----:R-:W0:-:S12]  /*0a20*/  MUFU.RCP R21, R21 ;  /* 0x0000001500157308 */ /* 0x001e180000001000 */
[----:B------:R-:W-:-:S04]  /*0a30*/  @P0 IADD3 R20, PT, PT, -R17, R20, RZ ;  /* 0x0000001411140210 */ /* 0x000fc80007ffe1ff */
[----:B------:R-:W-:Y:S02]  /*0a40*/  ISETP.GE.U32.AND P1, PT, R20, R17, PT ;  /* 0x000000111400720c */ /* 0x000fe40003f26070 */
[----:B0-----:R-:W-:Y:S01]  /*0a50*/  IADD3 R7, PT, PT, R21, 0xffffffe, RZ ;  /* 0x0ffffffe15077810 */ /* 0x001fe20007ffe0ff */
[----:B------:R-:W2:Y:S01]  /*0a60*/  LDG.E R20, desc[UR12][R4.64+-0xc] ;  /* 0xfffff40c04147981 */ /* 0x000ea2000c1e1900 */
[----:B------:R-:W-:Y:S01]  /*0a70*/  @P0 VIADD R19, R19, 0x1 ;  /* 0x0000000113130836 */ /* 0x000fe20000000000 */
[----:B------:R-:W-:Y:S02]  /*0a80*/  IADD3 R25, PT, PT, RZ, -R14, RZ ;  /* 0x8000000eff197210 */ /* 0x000fe40007ffe0ff */
[----:B------:R-:W5:Y:S01]  /*0a90*/  LDG.E R21, desc[UR12][R4.64] ;  /* 0x0000000c04157981 */ /* 0x000f62000c1e1900 */
[----:B------:R-:W0:Y:S05]  /*0aa0*/  F2I.FTZ.U32.TRUNC.NTZ R7, R7 ;  /* 0x0000000700077305 */ /* 0x000e2a000021f000 */
[----:B------:R-:W-:-:S02]  /*0ab0*/  @P1 IADD3 R19, PT, PT, R19, 0x1, RZ ;  /* 0x0000000113131810 */ /* 0x000fc40007ffe0ff */
[----:B------:R-:W-:-:S05]  /*0ac0*/  @!P2 LOP3.LUT R19, RZ, R17, RZ, 0x33, !PT ;  /* 0x00000011ff13a212 */ /* 0x000fca00078e33ff */
[----:B------:R-:W-:-:S04]  /*0ad0*/  IMAD.MOV R27, RZ, RZ, -R19 ;  /* 0x000000ffff1b7224 */ /* 0x000fc800078e0a13 */
[----:B------:R-:W-:Y:S01]  /*0ae0*/  IMAD R27, R17, R27, R6 ;  /* 0x0000001b111b7224 */ /* 0x000fe200078e0206 */
[----:B------:R-:W-:Y:S01]  /*0af0*/  MOV R6, RZ ;  /* 0x000000ff00067202 */ /* 0x000fe20000000f00 */
[----:B0-----:R-:W-:-:S04]  /*0b00*/  IMAD R17, R25, R7, RZ ;  /* 0x0000000719117224 */ /* 0x001fc800078e02ff */
[----:B------:R-:W-:Y:S02]  /*0b10*/  IMAD.HI.U32 R6, R7, R17, R6 ;  /* 0x0000001107067227 */ /* 0x000fe400078e0006 */
[----:B------:R0:W5:Y:S04]  /*0b20*/  LDG.E R17, desc[UR12][R4.64+0xc] ;  /* 0x00000c0c04117981 */ /* 0x000168000c1e1900 */
[----:B------:R-:W-:-:S05]  /*0b30*/  IMAD.HI.U32 R25, R6, R27, RZ ;  /* 0x0000001b06197227 */ /* 0x000fca00078e00ff */
[----:B------:R-:W-:-:S05]  /*0b40*/  IADD3 R7, PT, PT, -R25, RZ, RZ ;  /* 0x000000ff19077210 */ /* 0x000fca0007ffe1ff */
[----:B------:R-:W-:-:S05]  /*0b50*/  IMAD R7, R14, R7, R27 ;  /* 0x000000070e077224 */ /* 0x000fca00078e021b */
[----:B------:R-:W-:Y:S02]  /*0b60*/  ISETP.GE.U32.AND P0, PT, R7, R14, PT ;  /* 0x0000000e0700720c */ /* 0x000fe40003f06070 */
[----:B------:R-:W-:-:S11]  /*0b70*/  ISETP.NE.U32.AND P2, PT, R14, RZ, PT ;  /* 0x000000ff0e00720c */ /* 0x000fd60003f45070 */
[----:B------:R-:W-:-:S05]  /*0b80*/  @P0 IMAD.IADD R7, R7, 0x1, -R14 ;  /* 0x0000000107070824 */ /* 0x000fca00078e0a0e */
[----:B------:R-:W-:Y:S02]  /*0b90*/  ISETP.GE.U32.AND P1, PT, R7, R14, PT ;  /* 0x0000000e0700720c */ /* 0x000fe40003f26070 */
[----:B------:R-:W-:-:S11]  /*0ba0*/  @P0 IADD3 R25, PT, PT, R25, 0x1, RZ ;  /* 0x0000000119190810 */ /* 0x000fd60007ffe0ff */
[----:B------:R-:W-:Y:S01]  /*0bb0*/  @P1 VIADD R25, R25, 0x1 ;  /* 0x0000000119191836 */ /* 0x000fe20000000000 */
[----:B------:R-:W-:Y:S01]  /*0bc0*/  @!P2 LOP3.LUT R25, RZ, R14, RZ, 0x33, !PT ;  /* 0x0000000eff19a212 */ /* 0x000fe200078e33ff */
[----:B------:R-:W-:-:S04]  /*0bd0*/  UIADD3 UR11, UPT, UPT, UR11, 0x8, URZ ;  /* 0x000000080b0b7890 */ /* 0x000fc8000fffe0ff */
[----:B------:R-:W-:Y:S01]  /*0be0*/  UISETP.NE.AND UP1, UPT, UR11, URZ, UPT ;  /* 0x000000ff0b00728c */ /* 0x000fe2000bf25270 */
[----:B----4-:R-:W1:Y:S08]  /*0bf0*/  I2F.U32.RP R28, R9 ;  /* 0x00000009001c7306 */ /* 0x010e700000209000 */
[----:B-1----:R-:W1:Y:S01]  /*0c00*/  MUFU.RCP R28, R28 ;  /* 0x0000001c001c7308 */ /* 0x002e620000001000 */
[----:B---3--:R-:W-:Y:S01]  /*0c10*/  IMAD R18, R15, R18, R16 ;  /* 0x000000120f127224 */ /* 0x008fe200078e0210 */
[----:B------:R-:W-:-:S02]  /*0c20*/  IADD3 R15, PT, PT, -R25, RZ, RZ ;  /* 0x000000ff190f7210 */ /* 0x000fc40007ffe1ff */
[----:B-1----:R-:W-:-:S04]  /*0c30*/  IADD3 R6, PT, PT, R28, 0xffffffe, RZ ;  /* 0x0ffffffe1c067810 */ /* 0x002fc80007ffe0ff */
[----:B------:R1:W3:Y:S01]  /*0c40*/  F2I.FTZ.U32.TRUNC.NTZ R7, R6 ;  /* 0x0000000600077305 */ /* 0x0002e2000021f000 */
[----:B------:R-:W-:Y:S01]  /*0c50*/  IADD3 R29, PT, PT, RZ, -R9, RZ ;  /* 0x80000009ff1d7210 */ /* 0x000fe20007ffe0ff */
[----:B------:R-:W-:Y:S02]  /*0c60*/  IMAD R14, R14, R15, R27 ;  /* 0x0000000f0e0e7224 */ /* 0x000fe400078e021b */
[----:B-1----:R-:W-:Y:S02]  /*0c70*/  IMAD.MOV.U32 R6, RZ, RZ, RZ ;  /* 0x000000ffff067224 */ /* 0x002fe400078e00ff */
[----:B---3--:R-:W-:-:S04]  /*0c80*/  IMAD R15, R29, R7, RZ ;  /* 0x000000071d0f7224 */ /* 0x008fc800078e02ff */
[----:B------:R-:W-:-:S06]  /*0c90*/  IMAD.HI.U32 R7, R7, R15, R6 ;  /* 0x0000000f07077227 */ /* 0x000fcc00078e0006 */
[----:B------:R-:W-:-:S05]  /*0ca0*/  IMAD.HI.U32 R16, R7, R14, RZ ;  /* 0x0000000e07107227 */ /* 0x000fca00078e00ff */
[----:B------:R-:W-:-:S05]  /*0cb0*/  IADD3 R6, PT, PT, -R16, RZ, RZ ;  /* 0x000000ff10067210 */ /* 0x000fca0007ffe1ff */
[----:B------:R-:W-:-:S05]  /*0cc0*/  IMAD R6, R9, R6, R14 ;  /* 0x0000000609067224 */ /* 0x000fca00078e020e */
[----:B------:R-:W-:Y:S02]  /*0cd0*/  ISETP.GE.U32.AND P0, PT, R6, R9, PT ;  /* 0x000000090600720c */ /* 0x000fe40003f06070 */
[----:B------:R-:W-:-:S11]  /*0ce0*/  ISETP.NE.U32.AND P2, PT, R9, RZ, PT ;  /* 0x000000ff0900720c */ /* 0x000fd60003f45070 */
[----:B------:R-:W-:-:S04]  /*0cf0*/  @P0 IADD3 R6, PT, PT, -R9, R6, RZ ;  /* 0x0000000609060210 */ /* 0x000fc80007ffe1ff */
[----:B------:R-:W-:Y:S01]  /*0d00*/  ISETP.GE.U32.AND P1, PT, R6, R9, PT ;  /* 0x000000090600720c */ /* 0x000fe20003f26070 */
[----:B--2---:R-:W-:-:S04]  /*0d10*/  IMAD R18, R13, R20, R18 ;  /* 0x000000140d127224 */ /* 0x004fc800078e0212 */
[----:B-----5:R-:W-:Y:S02]  /*0d20*/  IMAD R18, R12, R23, R18 ;  /* 0x000000170c127224 */ /* 0x020fe400078e0212 */
[----:B------:R-:W-:Y:S02]  /*0d30*/  @P0 VIADD R16, R16, 0x1 ;  /* 0x0000000110100836 */ /* 0x000fe40000000000 */
[----:B------:R-:W-:-:S04]  /*0d40*/  IMAD R18, R11, R22, R18 ;  /* 0x000000160b127224 */ /* 0x000fc800078e0212 */
[----:B------:R-:W-:Y:S01]  /*0d50*/  IMAD R18, R10, R21, R18 ;  /* 0x000000150a127224 */ /* 0x000fe200078e0212 */
[----:B------:R-:W-:Y:S02]  /*0d60*/  @P1 IADD3 R16, PT, PT, R16, 0x1, RZ ;  /* 0x0000000110101810 */ /* 0x000fe40007ffe0ff */
[----:B------:R-:W-:Y:S01]  /*0d70*/  @!P2 LOP3.LUT R16, RZ, R9, RZ, 0x33, !PT ;  /* 0x00000009ff10a212 */ /* 0x000fe200078e33ff */
[----:B------:R-:W-:Y:S01]  /*0d80*/  IMAD R18, R19, R24, R18 ;  /* 0x0000001813127224 */ /* 0x000fe200078e0212 */
[----:B------:R-:W-:Y:S02]  /*0d90*/  IADD3 R2, P0, PT, R2, 0x20, RZ ;  /* 0x0000002002027810 */ /* 0x000fe40007f1e0ff */
[----:B------:R-:W-:Y:S01]  /*0da0*/  IADD3 R6, PT, PT, -R16, RZ, RZ ;  /* 0x000000ff10067210 */ /* 0x000fe20007ffe1ff */
[----:B------:R-:W-:Y:S01]  /*0db0*/  IMAD R18, R25, R26, R18 ;  /* 0x0000001a19127224 */ /* 0x000fe200078e0212 */
[----:B0-----:R-:W-:Y:S01]  /*0dc0*/  IADD3 R4, P1, PT, R4, 0x20, RZ ;  /* 0x0000002004047810 */ /* 0x001fe20007f3e0ff */
[----:B------:R-:W-:-:S02]  /*0dd0*/  IMAD.X R3, RZ, RZ, R3, P0 ;  /* 0x000000ffff037224 */ /* 0x000fc400000e0603 */
[----:B------:R-:W-:Y:S01]  /*0de0*/  IMAD R9, R9, R6, R14 ;  /* 0x0000000609097224 */ /* 0x000fe200078e020e */
[----:B------:R-:W-:Y:S01]  /*0df0*/  IADD3.X R5, PT, PT, RZ, R5, RZ, P1, !PT ;  /* 0x00000005ff057210 */ /* 0x000fe20000ffe4ff */
[----:B------:R-:W-:Y:S01]  /*0e00*/  IMAD R16, R16, R17, R18 ;  /* 0x0000001110107224 */ /* 0x000fe200078e0212 */
[----:B------:R-:W-:Y:S07]  /*0e10*/  BRA.U UP1, `(.L_x_2) ;  /* 0xfffffff501047547 */ /* 0x000fee000b83ffff */
.L_x_1:
[----:B------:R-:W-:Y:S05]  /*0e20*/  BRA.U !UP0, `(.L_x_3) ;  /* 0x0000000908dc7547 */ /* 0x000fea000b800000 */
[----:B------:R-:W-:Y:S02]  /*0e30*/  UISETP.GE.U32.AND UP0, UPT, UR9, 0x4, UPT ;  /* 0x000000040900788c */ /* 0x000fe4000bf06070 */
[----:B------:R-:W-:-:S04]  /*0e40*/  ULOP3.LUT UR5, UR8, 0x3, URZ, 0xc0, !UPT ;  /* 0x0000000308057892 */ /* 0x000fc8000f8ec0ff */
[----:B------:R-:W-:-:S03]  /*0e50*/  UISETP.NE.AND UP1, UPT, UR5, URZ, UPT ;  /* 0x000000ff0500728c */ /* 0x000fc6000bf25270 */
[----:B------:R-:W-:Y:S08]  /*0e60*/  BRA.U !UP0, `(.L_x_4) ;  /* 0x0000000508847547 */ /* 0x000ff0000b800000 */
[----:B------:R-:W0:Y:S08]  /*0e70*/  LDC.64 R18, c[0x0][0x3a8] ;  /* 0x0000ea00ff127b82 */ /* 0x000e300000000a00 */
[----:B------:R-:W1:Y:S01]  /*0e80*/  LDC.64 R20, c[0x0][0x390] ;  /* 0x0000e400ff147b82 */ /* 0x000e620000000a00 */
[----:B0-----:R-:W-:-:S05]  /*0e90*/  IMAD.WIDE.U32 R18, R8, 0x4, R18 ;  /* 0x0000000408127825 */ /* 0x001fca00078e0012 */
[----:B------:R-:W2:Y:S04]  /*0ea0*/  LDG.E R12, desc[UR12][R18.64] ;  /* 0x0000000c120c7981 */ /* 0x000ea8000c1e1900 */
[----:B------:R-:W3:Y:S04]  /*0eb0*/  LDG.E R4, desc[UR12][R18.64+0x4] ;  /* 0x0000040c12047981 */ /* 0x000ee8000c1e1900 */
[----:B------:R-:W4:Y:S04]  /*0ec0*/  LDG.E R2, desc[UR12][R18.64+0x8] ;  /* 0x0000080c12027981 */ /* 0x000f28000c1e1900 */
[----:B------:R0:W5:Y:S01]  /*0ed0*/  LDG.E R3, desc[UR12][R18.64+0xc] ;  /* 0x00000c0c12037981 */ /* 0x000162000c1e1900 */
[----:B-1----:R-:W-:-:S05]  /*0ee0*/  IMAD.WIDE.U32 R20, R8, 0x4, R20 ;  /* 0x0000000408147825 */ /* 0x002fca00078e0014 */
[----:B------:R-:W5:Y:S04]  /*0ef0*/  LDG.E R7, desc[UR12][R20.64] ;  /* 0x0000000c14077981 */ /* 0x000f68000c1e1900 */
[----:B------:R-:W5:Y:S04]  /*0f00*/  LDG.E R6, desc[UR12][R20.64+0x4] ;  /* 0x0000040c14067981 */ /* 0x000f68000c1e1900 */
[----:B------:R-:W5:Y:S04]  /*0f10*/  LDG.E R5, desc[UR12][R20.64+0x8] ;  /* 0x0000080c14057981 */ /* 0x000f68000c1e1900 */
[----:B------:R-:W5:Y:S01]  /*0f20*/  LDG.E R10, desc[UR12][R20.64+0xc] ;  /* 0x00000c0c140a7981 */ /* 0x000f62000c1e1900 */
[----:B--2---:R-:W1:Y:S08]  /*0f30*/  I2F.U32.RP R13, R12 ;  /* 0x0000000c000d7306 */ /* 0x004e700000209000 */
[----:B-1----:R-:W1:Y:S01]  /*0f40*/  MUFU.RCP R13, R13 ;  /* 0x0000000d000d7308 */ /* 0x002e620000001000 */
[----:B------:R-:W-:Y:S01]  /*0f50*/  IMAD.MOV R11, RZ, RZ, -R12 ;  /* 0x000000ffff0b7224 */ /* 0x000fe200078e0a0c */
[----:B-1----:R-:W-:-:S06]  /*0f60*/  IADD3 R14, PT, PT, R13, 0xffffffe, RZ ;  /* 0x0ffffffe0d0e7810 */ /* 0x002fcc0007ffe0ff */
[----:B------:R1:W2:Y:S02]  /*0f70*/  F2I.FTZ.U32.TRUNC.NTZ R15, R14 ;  /* 0x0000000e000f7305 */ /* 0x0002a4000021f000 */
[----:B-1----:R-:W-:Y:S02]  /*0f80*/  HFMA2 R14, -RZ, RZ, 0, 0 ;  /* 0x00000000ff0e7431 */ /* 0x002fe400000001ff */
[----:B--2---:R-:W-:-:S04]  /*0f90*/  IMAD R11, R11, R15, RZ ;  /* 0x0000000f0b0b7224 */ /* 0x004fc800078e02ff */
[----:B0-----:R-:W-:Y:S01]  /*0fa0*/  IMAD.HI.U32 R18, R15, R11, R14 ;  /* 0x0000000b0f127227 */ /* 0x001fe200078e000e */
[----:B---3--:R-:W0:Y:S05]  /*0fb0*/  I2F.U32.RP R17, R4 ;  /* 0x0000000400117306 */ /* 0x008e2a0000209000 */
[----:B------:R-:W-:-:S05]  /*0fc0*/  IMAD.HI.U32 R11, R18, R9, RZ ;  /* 0x00000009120b7227 */ /* 0x000fca00078e00ff */
[----:B------:R-:W-:-:S05]  /*0fd0*/  IADD3 R15, PT, PT, -R11, RZ, RZ ;  /* 0x000000ff0b0f7210 */ /* 0x000fca0007ffe1ff */
[C---:B------:R-:W-:Y:S01]  /*0fe0*/  IMAD R13, R12.reuse, R15, R9 ;  /* 0x0000000f0c0d7224 */ /* 0x040fe200078e0209 */
[----:B0-----:R-:W0:Y:S04]  /*0ff0*/  MUFU.RCP R17, R17 ;  /* 0x0000001100117308 */ /* 0x001e280000001000 */
[----:B------:R-:W-:Y:S02]  /*1000*/  ISETP.GE.U32.AND P0, PT, R13, R12, PT ;  /* 0x0000000c0d00720c */ /* 0x000fe40003f06070 */
[----:B------:R-:W-:-:S11]  /*1010*/  ISETP.NE.U32.AND P2, PT, R12, RZ, PT ;  /* 0x000000ff0c00720c */ /* 0x000fd60003f45070 */
[----:B------:R-:W-:Y:S01]  /*1020*/  @P0 IMAD.IADD R13, R13, 0x1, -R12 ;  /* 0x000000010d0d0824 */ /* 0x000fe200078e0a0c */
[----:B0-----:R-:W-:-:S04]  /*1030*/  IADD3 R14, PT, PT, R17, 0xffffffe, RZ ;  /* 0x0ffffffe110e7810 */ /* 0x001fc80007ffe0ff */
[----:B------:R-:W-:Y:S01]  /*1040*/  ISETP.GE.U32.AND P1, PT, R13, R12, PT ;  /* 0x0000000c0d00720c */ /* 0x000fe20003f26070 */
[----:B------:R-:W0:Y:S01]  /*1050*/  F2I.FTZ.U32.TRUNC.NTZ R15, R14 ;  /* 0x0000000e000f7305 */ /* 0x000e22000021f000 */
[----:B------:R-:W-:Y:S01]  /*1060*/  @P0 IADD3 R11, PT, PT, R11, 0x1, RZ ;  /* 0x000000010b0b0810 */ /* 0x000fe20007ffe0ff */
[----:B------:R-:W-:-:S10]  /*1070*/  IMAD.MOV R13, RZ, RZ, -R4 ;  /* 0x000000ffff0d7224 */ /* 0x000fd400078e0a04 */
[----:B------:R-:W-:Y:S02]  /*1080*/  @P1 IADD3 R11, PT, PT, R11, 0x1, RZ ;  /* 0x000000010b0b1810 */ /* 0x000fe40007ffe0ff */
[----:B------:R-:W-:Y:S01]  /*1090*/  @!P2 LOP3.LUT R11, RZ, R12, RZ, 0x33, !PT ;  /* 0x0000000cff0ba212 */ /* 0x000fe200078e33ff */
[----:B0-----:R-:W-:Y:S02]  /*10a0*/  IMAD R17, R13, R15, RZ ;  /* 0x0000000f0d117224 */ /* 0x001fe400078e02ff */
[----:B------:R-:W-:Y:S01]  /*10b0*/  IMAD.MOV.U32 R14, RZ, RZ, RZ ;  /* 0x000000ffff0e7224 */ /* 0x000fe200078e00ff */
[----:B------:R-:W-:-:S03]  /*10c0*/  IADD3 R13, PT, PT, -R11, RZ, RZ ;  /* 0x000000ff0b0d7210 */ /* 0x000fc60007ffe1ff */
[----:B------:R-:W-:Y:S02]  /*10d0*/  IMAD.HI.U32 R18, R15, R17, R14 ;  /* 0x000000110f127227 */ /* 0x000fe400078e000e */
[----:B----4-:R-:W0:Y:S02]  /*10e0*/  I2F.U32.RP R14, R2 ;  /* 0x00000002000e7306 */ /* 0x010e240000209000 */
[----:B------:R-:W-:-:S04]  /*10f0*/  IMAD R15, R12, R13, R9 ;  /* 0x0000000d0c0f7224 */ /* 0x000fc800078e0209 */
[----:B------:R-:W-:-:S05]  /*1100*/  IMAD.HI.U32 R9, R18, R15, RZ ;  /* 0x0000000f12097227 */ /* 0x000fca00078e00ff */
[----:B------:R-:W-:-:S05]  /*1110*/  IADD3 R13, PT, PT, -R9, RZ, RZ ;  /* 0x000000ff090d7210 */ /* 0x000fca0007ffe1ff */
        /* <DEDUP_REMOVED lines=8> */
[----:B------:R-:W-:Y:S02]  /*11a0*/  @P0 IADD3 R9, PT, PT, R9, 0x1, RZ ;  /* 0x0000000109090810 */ /* 0x000fe40007ffe0ff */
[----:B------:R-:W-:-:S08]  /*11b0*/  IADD3 R19, PT, PT, RZ, -R2, RZ ;  /* 0x80000002ff137210 */ /* 0x000fd00007ffe0ff */
[----:B------:R-:W-:Y:S01]  /*11c0*/  @P1 VIADD R9, R9, 0x1 ;  /* 0x0000000109091836 */ /* 0x000fe20000000000 */
[----:B------:R-:W-:Y:S02]  /*11d0*/  @!P2 LOP3.LUT R9, RZ, R4, RZ, 0x33, !PT ;  /* 0x00000004ff09a212 */ /* 0x000fe400078e33ff */
[----:B0-----:R-:W-:Y:S01]  /*11e0*/  MOV R12, RZ ;  /* 0x000000ff000c7202 */ /* 0x001fe20000000f00 */
[----:B-1----:R-:W-:Y:S01]  /*11f0*/  IMAD R19, R19, R13, RZ ;  /* 0x0000000d13137224 */ /* 0x002fe200078e02ff */
[----:B------:R-:W-:-:S03]  /*1200*/  IADD3 R17, PT, PT, -R9, RZ, RZ ;  /* 0x000000ff09117210 */ /* 0x000fc60007ffe1ff */
[----:B------:R-:W-:-:S04]  /*1210*/  IMAD.HI.U32 R14, R13, R19, R12 ;  /* 0x000000130d0e7227 */ /* 0x000fc800078e000c */
[----:B------:R-:W-:-:S04]  /*1220*/  IMAD R15, R4, R17, R15 ;  /* 0x00000011040f7224 */ /* 0x000fc800078e020f */
[----:B------:R-:W-:Y:S02]  /*1230*/  IMAD.HI.U32 R4, R14, R15, RZ ;  /* 0x0000000f0e047227 */ /* 0x000fe400078e00ff */
[----:B-----5:R-:W0:Y:S02]  /*1240*/  I2F.U32.RP R14, R3 ;  /* 0x00000003000e7306 */ /* 0x020e240000209000 */
[----:B------:R-:W-:-:S04]  /*1250*/  IMAD.MOV R13, RZ, RZ, -R4 ;  /* 0x000000ffff0d7224 */ /* 0x000fc800078e0a04 */
[----:B------:R-:W-:-:S05]  /*1260*/  IMAD R13, R2, R13, R15 ;  /* 0x0000000d020d7224 */ /* 0x000fca00078e020f */
[----:B------:R-:W-:Y:S01]  /*1270*/  ISETP.GE.U32.AND P0, PT, R13, R2, PT ;  /* 0x000000020d00720c */ /* 0x000fe20003f06070 */
[----:B0-----:R-:W0:Y:S01]  /*1280*/  MUFU.RCP R14, R14 ;  /* 0x0000000e000e7308 */ /* 0x001e220000001000 */
[----:B------:R-:W-:-:S11]  /*1290*/  ISETP.NE.U32.AND P2, PT, R2, RZ, PT ;  /* 0x000000ff0200720c */ /* 0x000fd60003f45070 */
[----:B------:R-:W-:-:S04]  /*12a0*/  @P0 IADD3 R13, PT, PT, -R2, R13, RZ ;  /* 0x0000000d020d0210 */ /* 0x000fc80007ffe1ff */
[----:B------:R-:W-:Y:S02]  /*12b0*/  ISETP.GE.U32.AND P1, PT, R13, R2, PT ;  /* 0x000000020d00720c */ /* 0x000fe40003f26070 */
[----:B0-----:R-:W-:-:S04]  /*12c0*/  IADD3 R12, PT, PT, R14, 0xffffffe, RZ ;  /* 0x0ffffffe0e0c7810 */ /* 0x001fc80007ffe0ff */
[----:B------:R0:W1:Y:S01]  /*12d0*/  F2I.FTZ.U32.TRUNC.NTZ R13, R12 ;  /* 0x0000000c000d7305 */ /* 0x000062000021f000 */
[----:B------:R-:W-:Y:S01]  /*12e0*/  @P0 VIADD R4, R4, 0x1 ;  /* 0x0000000104040836 */ /* 0x000fe20000000000 */
[----:B------:R-:W-:-:S05]  /*12f0*/  IADD3 R17, PT, PT, RZ, -R3, RZ ;  /* 0x80000003ff117210 */ /* 0x000fca0007ffe0ff */
[----:B------:R-:W-:Y:S01]  /*1300*/  @P1 IADD3 R4, PT, PT, R4, 0x1, RZ ;  /* 0x0000000104041810 */ /* 0x000fe20007ffe0ff */
[----:B0-----:R-:W-:Y:S01]  /*1310*/  HFMA2 R12, -RZ, RZ, 0, 0 ;  /* 0x00000000ff0c7431 */ /* 0x001fe200000001ff */
[----:B------:R-:W-:Y:S01]  /*1320*/  @!P2 LOP3.LUT R4, RZ, R2, RZ, 0x33, !PT ;  /* 0x00000002ff04a212 */ /* 0x000fe200078e33ff */
[----:B-1----:R-:W-:-:S04]  /*1330*/  IMAD R17, R17, R13, RZ ;  /* 0x0000000d11117224 */ /* 0x002fc800078e02ff */
[----:B------:R-:W-:Y:S02]  /*1340*/  IMAD.MOV R14, RZ, RZ, -R4 ;  /* 0x000000ffff0e7224 */ /* 0x000fe400078e0a04 */
[----:B------:R-:W-:-:S04]  /*1350*/  IMAD.HI.U32 R13, R13, R17, R12 ;  /* 0x000000110d0d7227 */ /* 0x000fc800078e000c */
[----:B------:R-:W-:-:S04]  /*1360*/  IMAD R2, R2, R14, R15 ;  /* 0x0000000e02027224 */ /* 0x000fc800078e020f */
[----:B------:R-:W-:-:S05]  /*1370*/  IMAD.HI.U32 R13, R13, R2, RZ ;  /* 0x000000020d0d7227 */ /* 0x000fca00078e00ff */
[----:B------:R-:W-:-:S05]  /*1380*/  IADD3 R12, PT, PT, -R13, RZ, RZ ;  /* 0x000000ff0d0c7210 */ /* 0x000fca0007ffe1ff */
[----:B------:R-:W-:-:S05]  /*1390*/  IMAD R12, R3, R12, R2 ;  /* 0x0000000c030c7224 */ /* 0x000fca00078e0202 */
[----:B------:R-:W-:Y:S02]  /*13a0*/  ISETP.GE.U32.AND P0, PT, R12, R3, PT ;  /* 0x000000030c00720c */ /* 0x000fe40003f06070 */
[----:B------:R-:W-:-:S11]  /*13b0*/  ISETP.NE.U32.AND P2, PT, R3, RZ, PT ;  /* 0x000000ff0300720c */ /* 0x000fd60003f45070 */
[----:B------:R-:W-:-:S05]  /*13c0*/  @P0 IMAD.IADD R12, R12, 0x1, -R3 ;  /* 0x000000010c0c0824 */ /* 0x000fca00078e0a03 */
[----:B------:R-:W-:Y:S02]  /*13d0*/  ISETP.GE.U32.AND P1, PT, R12, R3, PT ;  /* 0x000000030c00720c */ /* 0x000fe40003f26070 */
[----:B------:R-:W-:Y:S01]  /*13e0*/  @P0 IADD3 R13, PT, PT, R13, 0x1, RZ ;  /* 0x000000010d0d0810 */ /* 0x000fe20007ffe0ff */
[----:B------:R-:W-:-:S04]  /*13f0*/  IMAD R7, R11, R7, R16 ;  /* 0x000000070b077224 */ /* 0x000fc800078e0210 */
[----:B------:R-:W-:-:S06]  /*1400*/  IMAD R6, R9, R6, R7 ;  /* 0x0000000609067224 */ /* 0x000fcc00078e0207 */
[----:B------:R-:W-:Y:S02]  /*1410*/  @P1 IADD3 R13, PT, PT, R13, 0x1, RZ ;  /* 0x000000010d0d1810 */ /* 0x000fe40007ffe0ff */
[----:B------:R-:W-:Y:S01]  /*1420*/  @!P2 LOP3.LUT R13, RZ, R3, RZ, 0x33, !PT ;  /* 0x00000003ff0da212 */ /* 0x000fe200078e33ff */
[----:B------:R-:W-:-:S04]  /*1430*/  IMAD R5, R4, R5, R6 ;  /* 0x0000000504057224 */ /* 0x000fc800078e0206 */
[----:B------:R-:W-:Y:S01]  /*1440*/  IMAD.MOV R9, RZ, RZ, -R13 ;  /* 0x000000ffff097224 */ /* 0x000fe200078e0a0d */
[----:B------:R-:W-:Y:S01]  /*1450*/  IADD3 R8, PT, PT, R8, 0x4, RZ ;  /* 0x0000000408087810 */ /* 0x000fe20007ffe0ff */
[----:B------:R-:W-:Y:S02]  /*1460*/  IMAD R16, R13, R10, R5 ;  /* 0x0000000a0d107224 */ /* 0x000fe400078e0205 */
[----:B------:R-:W-:-:S07]  /*1470*/  IMAD R9, R3, R9, R2 ;  /* 0x0000000903097224 */ /* 0x000fce00078e0202 */
.L_x_4:
[----:B------:R-:W-:Y:S05]  /*1480*/  BRA.U !UP1, `(.L_x_3) ;  /* 0x0000000509447547 */ /* 0x000fea000b800000 */
[----:B------:R-:W-:Y:S02]  /*1490*/  UISETP.NE.AND UP0, UPT, UR5, 0x1, UPT ;  /* 0x000000010500788c */ /* 0x000fe4000bf05270 */
[----:B------:R-:W-:-:S04]  /*14a0*/  ULOP3.LUT UR4, UR8, 0x1, URZ, 0xc0, !UPT ;  /* 0x0000000108047892 */ /* 0x000fc8000f8ec0ff */
[----:B------:R-:W-:-:S03]  /*14b0*/  UISETP.NE.U32.AND UP1, UPT, UR4, 0x1, UPT ;  /* 0x000000010400788c */ /* 0x000fc6000bf25070 */
[----:B------:R-:W-:Y:S08]  /*14c0*/  BRA.U !UP0, `(.L_x_5) ;  /* 0x0000000108cc7547 */ /* 0x000ff0000b800000 */
[----:B------:R-:W0:Y:S08]  /*14d0*/  LDC.64 R2, c[0x0][0x3a8] ;  /* 0x0000ea00ff027b82 */ /* 0x000e300000000a00 */
[----:B------:R-:W1:Y:S01]  /*14e0*/  LDC.64 R10, c[0x0][0x390] ;  /* 0x0000e400ff0a7b82 */ /* 0x000e620000000a00 */
[----:B0-----:R-:W-:-:S05]  /*14f0*/  IMAD.WIDE.U32 R6, R8, 0x4, R2 ;  /* 0x0000000408067825 */ /* 0x001fca00078e0002 */
[----:B------:R-:W2:Y:S04]  /*1500*/  LDG.E R4, desc[UR12][R6.64] ;  /* 0x0000000c06047981 */ /* 0x000ea8000c1e1900 */
[----:B------:R-:W3:Y:S01]  /*1510*/  LDG.E R2, desc[UR12][R6.64+0x4] ;  /* 0x0000040c06027981 */ /* 0x000ee2000c1e1900 */
[----:B-1----:R-:W-:-:S05]  /*1520*/  IMAD.WIDE.U32 R10, R8, 0x4, R10 ;  /* 0x00000004080a7825 */ /* 0x002fca00078e000a */
[----:B------:R-:W4:Y:S04]  /*1530*/  LDG.E R3, desc[UR12][R10.64] ;  /* 0x0000000c0a037981 */ /* 0x000f28000c1e1900 */
[----:B------:R3:W5:Y:S01]  /*1540*/  LDG.E R5, desc[UR12][R10.64+0x4] ;  /* 0x0000040c0a057981 */ /* 0x000762000c1e1900 */
[----:B------:R-:W-:Y:S01]  /*1550*/  VIADD R8, R8, 0x2 ;  /* 0x0000000208087836 */ /* 0x000fe20000000000 */
[----:B--2---:R-:W0:Y:S01]  /*1560*/  I2F.U32.RP R14, R4 ;  /* 0x00000004000e7306 */ /* 0x004e220000209000 */
[----:B------:R-:W-:Y:S01]  /*1570*/  IMAD.MOV R15, RZ, RZ, -R4 ;  /* 0x000000ffff0f7224 */ /* 0x000fe200078e0a04 */
[----:B------:R-:W-:Y:S01]  /*1580*/  ISETP.NE.U32.AND P2, PT, R4, RZ, PT ;  /* 0x000000ff0400720c */ /* 0x000fe20003f45070 */
[----:B---3--:R-:W-:-:S05]  /*1590*/  IMAD.MOV R11, RZ, RZ, -R2 ;  /* 0x000000ffff0b7224 */ /* 0x008fca00078e0a02 */
[----:B------:R-:W1:Y:S08]  /*15a0*/  I2F.U32.RP R10, R2 ;  /* 0x00000002000a7306 */ /* 0x000e700000209000 */
[----:B0-----:R-:W0:Y:S08]  /*15b0*/  MUFU.RCP R14, R14 ;  /* 0x0000000e000e7308 */ /* 0x001e300000001000 */
[----:B-1----:R-:W-:Y:S01]  /*15c0*/  MUFU.RCP R10, R10 ;  /* 0x0000000a000a7308 */ /* 0x002fe20000001000 */
[----:B0-----:R-:W-:-:S07]  /*15d0*/  IADD3 R12, PT, PT, R14, 0xffffffe, RZ ;  /* 0x0ffffffe0e0c7810 */ /* 0x001fce0007ffe0ff */
[----:B------:R0:W1:Y:S02]  /*15e0*/  F2I.FTZ.U32.TRUNC.NTZ R13, R12 ;  /* 0x0000000c000d7305 */ /* 0x000064000021f000 */
[----:B0-----:R-:W-:Y:S01]  /*15f0*/  MOV R12, RZ ;  /* 0x000000ff000c7202 */ /* 0x001fe20000000f00 */
[----:B-1----:R-:W-:-:S04]  /*1600*/  IMAD R7, R15, R13, RZ ;  /* 0x0000000d0f077224 */ /* 0x002fc800078e02ff */
[----:B------:R-:W-:-:S06]  /*1610*/  IMAD.HI.U32 R6, R13, R7, R12 ;  /* 0x000000070d067227 */ /* 0x000fcc00078e000c */
[----:B------:R-:W-:-:S05]  /*1620*/  IMAD.HI.U32 R13, R6, R9, RZ ;  /* 0x00000009060d7227 */ /* 0x000fca00078e00ff */
[----:B------:R-:W-:-:S05]  /*1630*/  IADD3 R6, PT, PT, -R13, RZ, RZ ;  /* 0x000000ff0d067210 */ /* 0x000fca0007ffe1ff */
[----:B------:R-:W-:Y:S01]  /*1640*/  IMAD R7, R4, R6, R9 ;  /* 0x0000000604077224 */ /* 0x000fe200078e0209 */
[----:B------:R-:W-:-:S04]  /*1650*/  IADD3 R6, PT, PT, R10, 0xffffffe, RZ ;  /* 0x0ffffffe0a067810 */ /* 0x000fc80007ffe0ff */
[----:B------:R-:W-:-:S13]  /*1660*/  ISETP.GE.U32.AND P0, PT, R7, R4, PT ;  /* 0x000000040700720c */ /* 0x000fda0003f06070 */
[----:B------:R-:W-:Y:S01]  /*1670*/  @P0 IMAD.IADD R7, R7, 0x1, -R4 ;  /* 0x0000000107070824 */ /* 0x000fe200078e0a04 */
[----:B------:R-:W-:-:S04]  /*1680*/  @P0 IADD3 R13, PT, PT, R13, 0x1, RZ ;  /* 0x000000010d0d0810 */ /* 0x000fc80007ffe0ff */
[----:B------:R-:W-:Y:S02]  /*1690*/  ISETP.GE.U32.AND P1, PT, R7, R4, PT ;  /* 0x000000040700720c */ /* 0x000fe40003f26070 */
[----:B------:R0:W1:Y:S02]  /*16a0*/  F2I.FTZ.U32.TRUNC.NTZ R7, R6 ;  /* 0x0000000600077305 */ /* 0x000064000021f000 */
[----:B0-----:R-:W-:-:S09]  /*16b0*/  IMAD.MOV.U32 R6, RZ, RZ, RZ ;  /* 0x000000ffff067224 */ /* 0x001fd200078e00ff */
[----:B------:R-:W-:Y:S02]  /*16c0*/  @P1 IADD3 R13, PT, PT, R13, 0x1, RZ ;  /* 0x000000010d0d1810 */ /* 0x000fe40007ffe0ff */
[----:B------:R-:W-:Y:S01]  /*16d0*/  @!P2 LOP3.LUT R13, RZ, R4, RZ, 0x33, !PT ;  /* 0x00000004ff0da212 */ /* 0x000fe200078e33ff */
[----:B-1----:R-:W-:Y:S01]  /*16e0*/  IMAD R11, R11, R7, RZ ;  /* 0x000000070b0b7224 */ /* 0x002fe200078e02ff */
[----:B------:R-:W-:Y:S02]  /*16f0*/  ISETP.NE.U32.AND P2, PT, R2, RZ, PT ;  /* 0x000000ff0200720c */ /* 0x000fe40003f45070 */
[----:B------:R-:W-:Y:S01]  /*1700*/  IADD3 R10, PT, PT, -R13, RZ, RZ ;  /* 0x000000ff0d0a7210 */ /* 0x000fe20007ffe1ff */
[----:B------:R-:W-:-:S04]  /*1710*/  IMAD.HI.U32 R12, R7, R11, R6 ;  /* 0x0000000b070c7227 */ /* 0x000fc800078e0006 */
[----:B------:R-:W-:Y:S02]  /*1720*/  IMAD R9, R4, R10, R9 ;  /* 0x0000000a04097224 */ /* 0x000fe400078e0209 */
[----:B----4-:R-:W-:Y:S02]  /*1730*/  IMAD R16, R13, R3, R16 ;  /* 0x000000030d107224 */ /* 0x010fe400078e0210 */
[----:B------:R-:W-:-:S05]  /*1740*/  IMAD.HI.U32 R12, R12, R9, RZ ;  /* 0x000000090c0c7227 */ /* 0x000fca00078e00ff */
[----:B------:R-:W-:-:S05]  /*1750*/  IADD3 R4, PT, PT, -R12, RZ, RZ ;  /* 0x000000ff0c047210 */ /* 0x000fca0007ffe1ff */
[----:B------:R-:W-:-:S05]  /*1760*/  IMAD R7, R2, R4, R9 ;  /* 0x0000000402077224 */ /* 0x000fca00078e0209 */
[----:B------:R-:W-:-:S13]  /*1770*/  ISETP.GE.U32.AND P0, PT, R7, R2, PT ;  /* 0x000000020700720c */ /* 0x000fda0003f06070 */
[----:B------:R-:W-:Y:S01]  /*1780*/  @P0 IADD3 R7, PT, PT, -R2, R7, RZ ;  /* 0x0000000702070210 */ /* 0x000fe20007ffe1ff */
[----:B------:R-:W-:-:S03]  /*1790*/  @P0 VIADD R12, R12, 0x1 ;  /* 0x000000010c0c0836 */ /* 0x000fc60000000000 */
[----:B------:R-:W-:-:S13]  /*17a0*/  ISETP.GE.U32.AND P1, PT, R7, R2, PT ;  /* 0x000000020700720c */ /* 0x000fda0003f26070 */
[----:B------:R-:W-:Y:S02]  /*17b0*/  @P1 IADD3 R12, PT, PT, R12, 0x1, RZ ;  /* 0x000000010c0c1810 */ /* 0x000fe40007ffe0ff */
[----:B------:R-:W-:-:S04]  /*17c0*/  @!P2 LOP3.LUT R12, RZ, R2, RZ, 0x33, !PT ;  /* 0x00000002ff0ca212 */ /* 0x000fc800078e33ff */
[C---:B------:R-:W-:Y:S01]  /*17d0*/  IADD3 R3, PT, PT, -R12.reuse, RZ, RZ ;  /* 0x000000ff0c037210 */ /* 0x040fe20007ffe1ff */
[----:B-----5:R-:W-:-:S04]  /*17e0*/  IMAD R16, R12, R5, R16 ;  /* 0x000000050c107224 */ /* 0x020fc800078e0210 */
[----:B------:R-:W-:-:S07]  /*17f0*/  IMAD R9, R2, R3, R9 ;  /* 0x0000000302097224 */ /* 0x000fce00078e0209 */
.L_x_5:
[----:B------:R-:W-:Y:S05]  /*1800*/  BRA.U UP1, `(.L_x_3) ;  /* 0x0000000101647547 */ /* 0x000fea000b800000 */
[----:B------:R-:W0:Y:S08]  /*1810*/  LDC.64 R2, c[0x0][0x3a8] ;  /* 0x0000ea00ff027b82 */ /* 0x000e300000000a00 */
[----:B------:R-:W1:Y:S01]  /*1820*/  LDC.64 R4, c[0x0][0x390] ;  /* 0x0000e400ff047b82 */ /* 0x000e620000000a00 */
[----:B0-----:R-:W-:-:S06]  /*1830*/  IMAD.WIDE.U32 R2, R8, 0x4, R2 ;  /* 0x0000000408027825 */ /* 0x001fcc00078e0002 */
[----:B------:R-:W2:Y:S01]  /*1840*/  LDG.E R2, desc[UR12][R2.64] ;  /* 0x0000000c02027981 */ /* 0x000ea2000c1e1900 */
[----:B-1----:R-:W-:-:S06]  /*1850*/  IMAD.WIDE.U32 R4, R8, 0x4, R4 ;  /* 0x0000000408047825 */ /* 0x002fcc00078e0004 */
[----:B------:R0:W3:Y:S01]  /*1860*/  LDG.E R4, desc[UR12][R4.64] ;  /* 0x0000000c04047981 */ /* 0x0000e2000c1e1900 */
[----:B--2---:R-:W1:Y:S01]  /*1870*/  I2F.U32.RP R8, R2 ;  /* 0x0000000200087306 */ /* 0x004e620000209000 */
[----:B------:R-:W-:Y:S02]  /*1880*/  IADD3 R11, PT, PT, RZ, -R2, RZ ;  /* 0x80000002ff0b7210 */ /* 0x000fe40007ffe0ff */
[----:B------:R-:W-:-:S05]  /*1890*/  ISETP.NE.U32.AND P2, PT, R2, RZ, PT ;  /* 0x000000ff0200720c */ /* 0x000fca0003f45070 */
[----:B-1----:R-:W1:Y:S02]  /*18a0*/  MUFU.RCP R8, R8 ;  /* 0x0000000800087308 */ /* 0x002e640000001000 */
[----:B-1----:R-:W-:-:S06]  /*18b0*/  IADD3 R6, PT, PT, R8, 0xffffffe, RZ ;  /* 0x0ffffffe08067810 */ /* 0x002fcc0007ffe0ff */
[----:B------:R1:W2:Y:S02]  /*18c0*/  F2I.FTZ.U32.TRUNC.NTZ R7, R6 ;  /* 0x0000000600077305 */ /* 0x0002a4000021f000 */
[----:B-1----:R-:W-:Y:S02]  /*18d0*/  IMAD.MOV.U32 R6, RZ, RZ, RZ ;  /* 0x000000ffff067224 */ /* 0x002fe400078e00ff */
[----:B--2---:R-:W-:-:S04]  /*18e0*/  IMAD R11, R11, R7, RZ ;  /* 0x000000070b0b7224 */ /* 0x004fc800078e02ff */
[----:B------:R-:W-:-:S06]  /*18f0*/  IMAD.HI.U32 R10, R7, R11, R6 ;  /* 0x0000000b070a7227 */ /* 0x000fcc00078e0006 */
[----:B------:R-:W-:-:S05]  /*1900*/  IMAD.HI.U32 R3, R10, R9, RZ ;  /* 0x000000090a037227 */ /* 0x000fca00078e00ff */
[----:B0-----:R-:W-:-:S05]  /*1910*/  IADD3 R5, PT, PT, -R3, RZ, RZ ;  /* 0x000000ff03057210 */ /* 0x001fca0007ffe1ff */
[----:B------:R-:W-:-:S05]  /*1920*/  IMAD R5, R2, R5, R9 ;  /* 0x0000000502057224 */ /* 0x000fca00078e0209 */
[----:B------:R-:W-:-:S13]  /*1930*/  ISETP.GE.U32.AND P0, PT, R5, R2, PT ;  /* 0x000000020500720c */ /* 0x000fda0003f06070 */
[----:B------:R-:W-:Y:S01]  /*1940*/  @P0 IADD3 R5, PT, PT, -R2, R5, RZ ;  /* 0x0000000502050210 */ /* 0x000fe20007ffe1ff */
[----:B------:R-:W-:-:S03]  /*1950*/  @P0 VIADD R3, R3, 0x1 ;  /* 0x0000000103030836 */ /* 0x000fc60000000000 */
[----:B------:R-:W-:-:S13]  /*1960*/  ISETP.GE.U32.AND P1, PT, R5, R2, PT ;  /* 0x000000020500720c */ /* 0x000fda0003f26070 */
[----:B------:R-:W-:Y:S02]  /*1970*/  @P1 IADD3 R3, PT, PT, R3, 0x1, RZ ;  /* 0x0000000103031810 */ /* 0x000fe40007ffe0ff */
[----:B------:R-:W-:-:S05]  /*1980*/  @!P2 LOP3.LUT R3, RZ, R2, RZ, 0x33, !PT ;  /* 0x00000002ff03a212 */ /* 0x000fca00078e33ff */
[----:B---3--:R-:W-:-:S07]  /*1990*/  IMAD R16, R3, R4, R16 ;  /* 0x0000000403107224 */ /* 0x008fce00078e0210 */
.L_x_3:
[----:B------:R-:W-:-:S07]  /*19a0*/  HFMA2 R17, -RZ, RZ, 0, 0 ;  /* 0x00000000ff117431 */ /* 0x000fce00000001ff */
.L_x_0:
[----:B------:R-:W0:Y:S01]  /*19b0*/  LDC.64 R2, c[0x0][0x380] ;  /* 0x0000e000ff027b82 */ /* 0x000e220000000a00 */
[----:B------:R-:W1:Y:S01]  /*19c0*/  LDCU.64 UR4, c[0x0][0x388] ;  /* 0x00007100ff0477ac */ /* 0x000e620008000a00 */
[----:B0-----:R-:W-:-:S06]  /*19d0*/  IMAD.WIDE.U32 R2, R0, 0x4, R2 ;  /* 0x0000000400027825 */ /* 0x001fcc00078e0002 */
[----:B------:R-:W2:Y:S01]  /*19e0*/  LDG.E R3, desc[UR12][R2.64] ;  /* 0x0000000c02037981 */ /* 0x000ea2000c1e1900 */
[----:B-1----:R-:W-:-:S04]  /*19f0*/  LEA R4, P0, R16, UR4, 0x2 ;  /* 0x0000000410047c11 */ /* 0x002fc8000f8010ff */
[----:B------:R-:W-:-:S05]  /*1a00*/  LEA.HI.X R5, R16, UR5, R17, 0x2, P0 ;  /* 0x0000000510057c11 */ /* 0x000fca00080f1411 */
[----:B--2---:R-:W-:Y:S01]  /*1a10*/  STG.E desc[UR12][R4.64], R3 ;  /* 0x0000000304007986 */ /* 0x004fe2000c10190c */
[----:B------:R-:W-:Y:S05]  /*1a20*/  EXIT ;  /* 0x000000000000794d */ /* 0x000fea0003800000 */
.L_x_6:
[----:B------:R-:W-:-:S00]  /*1a30*/  BRA `(.L_x_6) ;  /* 0xfffffffc00fc7947 */ /* 0x000fc0000383ffff */
[----:B------:R-:W-:-:S00]  /*1a40*/  NOP ;  /* 0x0000000000007918 */ /* 0x000fc00000000000 */
        /* <DEDUP_REMOVED lines=11> */
.L_x_7:


//--------------------- .nv.shared.reserved.0     --------------------------
	.section	.nv.shared.reserved.0,"aw",@nobits
	.weak		__nv_reservedSMEM_offset_0_alias
	.size		__nv_reservedSMEM_offset_0_alias, 0, 64
	.other		__nv_reservedSMEM_offset_0_alias,@"STO_CUDA_RESERVED_SHARED STV_DEFAULT"
__nv_reservedSMEM_offset_0_alias:
	.zero		0
	.zero		64


//--------------------- .nv.constant0._Z9TransposePiS_S_jiS_S_ --------------------------
	.section	.nv.constant0._Z9TransposePiS_S_jiS_S_,"a",@progbits
	.sectionflags	@""
	.align	4
.nv.constant0._Z9TransposePiS_S_jiS_S_:
	.zero		944


//--------------------- SYMBOLS --------------------------

	.type		.nv.reservedSmem.offset0,@object
	.size		.nv.reservedSmem.offset0,0x4
